//
// Generated by NVIDIA NVVM Compiler
//
// Compiler Build ID: CL-36424714
// Cuda compilation tools, release 13.0, V13.0.88
// Based on NVVM 20.0.0
//

.version 9.0
.target sm_100
.address_size 64

	// .globl	_Z14NaivePrefixSumPiS_

.visible .entry _Z14NaivePrefixSumPiS_(
	.param .u64 .ptr .align 1 _Z14NaivePrefixSumPiS__param_0,
	.param .u64 .ptr .align 1 _Z14NaivePrefixSumPiS__param_1
)
{
	.reg .pred 	%p<9>;
	.reg .b32 	%r<104>;
	.reg .b64 	%rd<20>;

	ld.param.u64 	%rd9, [_Z14NaivePrefixSumPiS__param_0];
	ld.param.u64 	%rd8, [_Z14NaivePrefixSumPiS__param_1];
	cvta.to.global.u64 	%rd1, %rd9;
	mov.u32 	%r1, %tid.x;
	add.s32 	%r2, %r1, 1;
	and.b32  	%r3, %r2, 15;
	setp.lt.u32 	%p1, %r1, 15;
	mov.b32 	%r96, 0;
	mov.u32 	%r103, %r96;
	@%p1 bra 	$L__BB0_3;
	and.b32  	%r96, %r2, 2032;
	neg.s32 	%r90, %r96;
	add.s64 	%rd18, %rd1, 32;
	mov.b32 	%r103, 0;
$L__BB0_2:
	.pragma "nounroll";
	ld.global.u32 	%r34, [%rd18+-32];
	add.s32 	%r35, %r34, %r103;
	ld.global.u32 	%r36, [%rd18+-28];
	add.s32 	%r37, %r36, %r35;
	ld.global.u32 	%r38, [%rd18+-24];
	add.s32 	%r39, %r38, %r37;
	ld.global.u32 	%r40, [%rd18+-20];
	add.s32 	%r41, %r40, %r39;
	ld.global.u32 	%r42, [%rd18+-16];
	add.s32 	%r43, %r42, %r41;
	ld.global.u32 	%r44, [%rd18+-12];
	add.s32 	%r45, %r44, %r43;
	ld.global.u32 	%r46, [%rd18+-8];
	add.s32 	%r47, %r46, %r45;
	ld.global.u32 	%r48, [%rd18+-4];
	add.s32 	%r49, %r48, %r47;
	ld.global.u32 	%r50, [%rd18];
	add.s32 	%r51, %r50, %r49;
	ld.global.u32 	%r52, [%rd18+4];
	add.s32 	%r53, %r52, %r51;
	ld.global.u32 	%r54, [%rd18+8];
	add.s32 	%r55, %r54, %r53;
	ld.global.u32 	%r56, [%rd18+12];
	add.s32 	%r57, %r56, %r55;
	ld.global.u32 	%r58, [%rd18+16];
	add.s32 	%r59, %r58, %r57;
	ld.global.u32 	%r60, [%rd18+20];
	add.s32 	%r61, %r60, %r59;
	ld.global.u32 	%r62, [%rd18+24];
	add.s32 	%r63, %r62, %r61;
	ld.global.u32 	%r64, [%rd18+28];
	add.s32 	%r103, %r64, %r63;
	add.s32 	%r90, %r90, 16;
	add.s64 	%rd18, %rd18, 64;
	setp.ne.s32 	%p2, %r90, 0;
	@%p2 bra 	$L__BB0_2;
$L__BB0_3:
	setp.eq.s32 	%p3, %r3, 0;
	@%p3 bra 	$L__BB0_12;
	and.b32  	%r13, %r2, 7;
	setp.lt.u32 	%p4, %r3, 8;
	@%p4 bra 	$L__BB0_6;
	mul.wide.u32 	%rd10, %r96, 4;
	add.s64 	%rd11, %rd1, %rd10;
	ld.global.u32 	%r66, [%rd11];
	add.s32 	%r67, %r66, %r103;
	ld.global.u32 	%r68, [%rd11+4];
	add.s32 	%r69, %r68, %r67;
	ld.global.u32 	%r70, [%rd11+8];
	add.s32 	%r71, %r70, %r69;
	ld.global.u32 	%r72, [%rd11+12];
	add.s32 	%r73, %r72, %r71;
	ld.global.u32 	%r74, [%rd11+16];
	add.s32 	%r75, %r74, %r73;
	ld.global.u32 	%r76, [%rd11+20];
	add.s32 	%r77, %r76, %r75;
	ld.global.u32 	%r78, [%rd11+24];
	add.s32 	%r79, %r78, %r77;
	ld.global.u32 	%r80, [%rd11+28];
	add.s32 	%r103, %r80, %r79;
	add.s32 	%r96, %r96, 8;
$L__BB0_6:
	setp.eq.s32 	%p5, %r13, 0;
	@%p5 bra 	$L__BB0_12;
	and.b32  	%r19, %r2, 3;
	setp.lt.u32 	%p6, %r13, 4;
	@%p6 bra 	$L__BB0_9;
	mul.wide.u32 	%rd12, %r96, 4;
	add.s64 	%rd13, %rd1, %rd12;
	ld.global.u32 	%r82, [%rd13];
	add.s32 	%r83, %r82, %r103;
	ld.global.u32 	%r84, [%rd13+4];
	add.s32 	%r85, %r84, %r83;
	ld.global.u32 	%r86, [%rd13+8];
	add.s32 	%r87, %r86, %r85;
	ld.global.u32 	%r88, [%rd13+12];
	add.s32 	%r103, %r88, %r87;
	add.s32 	%r96, %r96, 4;
$L__BB0_9:
	setp.eq.s32 	%p7, %r19, 0;
	@%p7 bra 	$L__BB0_12;
	mul.wide.u32 	%rd14, %r96, 4;
	add.s64 	%rd19, %rd1, %rd14;
	neg.s32 	%r101, %r19;
$L__BB0_11:
	.pragma "nounroll";
	ld.global.u32 	%r89, [%rd19];
	add.s32 	%r103, %r89, %r103;
	add.s64 	%rd19, %rd19, 4;
	add.s32 	%r101, %r101, 1;
	setp.ne.s32 	%p8, %r101, 0;
	@%p8 bra 	$L__BB0_11;
$L__BB0_12:
	cvta.to.global.u64 	%rd15, %rd8;
	mul.wide.u32 	%rd16, %r1, 4;
	add.s64 	%rd17, %rd15, %rd16;
	st.global.u32 	[%rd17], %r103;
	ret;

}


// ===== COMPILED SASS (sm_100) =====

	.target	sm_100

	.elftype	@"ET_EXEC"


//--------------------- .note.nv.tkinfo           --------------------------
	.section	.note.nv.tkinfo,"",@"SHT_NOTE"
	.sectionflags	@"SHF_NOTE_NV_TKINFO"
	.tkinfo
        /*0018*/ 	.word	0x00000002
        /*0030*/ 	.string	""
        /*0030*/ 	.string	"ptxas"
        /*0030*/ 	.string	"Cuda compilation tools, release 13.0, V13.0.88"
        /*0030*/ 	.string	"Build cuda_13.0.r13.0/compiler.36424714_0"
        /*0030*/ 	.string	"-arch sm_100 -m 64 "



//--------------------- .note.nv.cuinfo           --------------------------
	.section	.note.nv.cuinfo,"",@"SHT_NOTE"
	.sectionflags	@"SHF_NOTE_NV_CUINFO"
        /*0018*/ 	.short	0x0002
        /*001a*/ 	.short	0x0064
        /*001c*/ 	.short	0x0082
	.zero		2


//--------------------- .nv.info                  --------------------------
	.section	.nv.info,"",@"SHT_CUDA_INFO"
	.align	4


	//----- nvinfo : EIATTR_REGCOUNT
	.align		4
        /*0000*/ 	.byte	0x04, 0x2f
        /*0002*/ 	.short	(.L_1 - .L_0)
	.align		4
.L_0:
        /*0004*/ 	.word	index@(_Z14NaivePrefixSumPiS_)
        /*0008*/ 	.word	0x0000001b


	//----- nvinfo : EIATTR_FRAME_SIZE
	.align		4
.L_1:
        /*000c*/ 	.byte	0x04, 0x11
        /*000e*/ 	.short	(.L_3 - .L_2)
	.align		4
.L_2:
        /*0010*/ 	.word	index@(_Z14NaivePrefixSumPiS_)
        /*0014*/ 	.word	0x00000000


	//----- nvinfo : EIATTR_MIN_STACK_SIZE
	.align		4
.L_3:
        /*0018*/ 	.byte	0x04, 0x12
        /*001a*/ 	.short	(.L_5 - .L_4)
	.align		4
.L_4:
        /*001c*/ 	.word	index@(_Z14NaivePrefixSumPiS_)
        /*0020*/ 	.word	0x00000000
.L_5:


//--------------------- .nv.compat                --------------------------
	.section	.nv.compat,"",@"SHT_CUDA_COMPAT_INFO"
	.align	4
        /*0000*/ 	.byte	0x02, 0x09, 0x00, 0x00, 0x02, 0x02, 0x01, 0x00, 0x02, 0x05, 0x05, 0x00, 0x03, 0x07, 0x01, 0x01
        /*0010*/ 	.byte	0x02, 0x03, 0x00, 0x00, 0x02, 0x06, 0x01, 0x00, 0x04, 0x0b, 0x08, 0x00, 0x09, 0x00, 0x00, 0x00
        /*0020*/ 	.byte	0x00, 0x00, 0x00, 0x00


//--------------------- .nv.info._Z14NaivePrefixSumPiS_ --------------------------
	.section	.nv.info._Z14NaivePrefixSumPiS_,"",@"SHT_CUDA_INFO"
	.sectionflags	@""
	.align	4


	//----- nvinfo : EIATTR_CUDA_API_VERSION
	.align		4
        /*0000*/ 	.byte	0x04, 0x37
        /*0002*/ 	.short	(.L_7 - .L_6)
.L_6:
        /*0004*/ 	.word	0x00000082


	//----- nvinfo : EIATTR_KPARAM_INFO
	.align		4
.L_7:
        /*0008*/ 	.byte	0x04, 0x17
        /*000a*/ 	.short	(.L_9 - .L_8)
.L_8:
        /*000c*/ 	.word	0x00000000
        /*0010*/ 	.short	0x0001
        /*0012*/ 	.short	0x0008
        /*0014*/ 	.byte	0x00, 0xf5, 0x21, 0x00


	//----- nvinfo : EIATTR_KPARAM_INFO
	.align		4
.L_9:
        /*0018*/ 	.byte	0x04, 0x17
        /*001a*/ 	.short	(.L_11 - .L_10)
.L_10:
        /*001c*/ 	.word	0x00000000
        /*0020*/ 	.short	0x0000
        /*0022*/ 	.short	0x0000
        /*0024*/ 	.byte	0x00, 0xf5, 0x21, 0x00


	//----- nvinfo : EIATTR_SPARSE_MMA_MASK
	.align		4
.L_11:
        /*0028*/ 	.byte	0x03, 0x50
        /*002a*/ 	.short	0x0000


	//----- nvinfo : EIATTR_MAXREG_COUNT
	.align		4
        /*002c*/ 	.byte	0x03, 0x1b
        /*002e*/ 	.short	0x00ff


	//----- nvinfo : EIATTR_MERCURY_ISA_VERSION
	.align		4
        /*0030*/ 	.byte	0x03, 0x5f
        /*0032*/ 	.short	0x0101


	//----- nvinfo : EIATTR_VRC_CTA_INIT_COUNT
	.align		4
        /*0034*/ 	.byte	0x02, 0x4a
	.zero		1
	.zero		1


	//----- nvinfo : EIATTR_EXIT_INSTR_OFFSETS
	.align		4
        /*0038*/ 	.byte	0x04, 0x1c
        /*003a*/ 	.short	(.L_13 - .L_12)


	//   ....[0]....
.L_12:
        /*003c*/ 	.word	0x00000680


	//----- nvinfo : EIATTR_CRS_STACK_SIZE
	.align		4
.L_13:
        /*0040*/ 	.byte	0x04, 0x1e
        /*0042*/ 	.short	(.L_15 - .L_14)
.L_14:
        /*0044*/ 	.word	0x00000000


	//----- nvinfo : EIATTR_CBANK_PARAM_SIZE
	.align		4
.L_15:
        /*0048*/ 	.byte	0x03, 0x19
        /*004a*/ 	.short	0x0010


	//----- nvinfo : EIATTR_PARAM_CBANK
	.align		4
        /*004c*/ 	.byte	0x04, 0x0a
        /*004e*/ 	.short	(.L_17 - .L_16)
	.align		4
.L_16:
        /*0050*/ 	.word	index@(.nv.constant0._Z14NaivePrefixSumPiS_)
        /*0054*/ 	.short	0x0380
        /*0056*/ 	.short	0x0010


	//----- nvinfo : EIATTR_SW_WAR
	.align		4
.L_17:
        /*0058*/ 	.byte	0x04, 0x36
        /*005a*/ 	.short	(.L_19 - .L_18)
.L_18:
        /*005c*/ 	.word	0x00000008
.L_19:


//--------------------- .nv.callgraph             --------------------------
	.section	.nv.callgraph,"",@"SHT_CUDA_CALLGRAPH"
	.align	4
	.sectionentsize	8
	.align		4
        /*0000*/ 	.word	0x00000000
	.align		4
        /*0004*/ 	.word	0xffffffff
	.align		4
        /*0008*/ 	.word	0x00000000
	.align		4
        /*000c*/ 	.word	0xfffffffe
	.align		4
        /*0010*/ 	.word	0x00000000
	.align		4
        /*0014*/ 	.word	0xfffffffd
	.align		4
        /*0018*/ 	.word	0x00000000
	.align		4
        /*001c*/ 	.word	0xfffffffc


//--------------------- .text._Z14NaivePrefixSumPiS_ --------------------------
	.section	.text._Z14NaivePrefixSumPiS_,"ax",@progbits
	.align	128
        .global         _Z14NaivePrefixSumPiS_
        .type           _Z14NaivePrefixSumPiS_,@function
        .size           _Z14NaivePrefixSumPiS_,(.L_x_11 - _Z14NaivePrefixSumPiS_)
        .other          _Z14NaivePrefixSumPiS_,@"STO_CUDA_ENTRY STV_DEFAULT"
_Z14NaivePrefixSumPiS_:
.text._Z14NaivePrefixSumPiS_:
[----:B------:R-:W-:Y:S01]  /*0000*/  LDC R1, c[0x0][0x37c] ;  /* 0x0000df00ff017b82 */ /* 0x000fe20000000800 */
[----:B------:R-:W0:Y:S01]  /*0010*/  S2R R2, SR_TID.X ;  /* 0x0000000000027919 */ /* 0x000e220000002100 */
[----:B------:R-:W1:Y:S01]  /*0020*/  LDCU.64 UR6, c[0x0][0x358] ;  /* 0x00006b00ff0677ac */ /* 0x000e620008000a00 */
[----:B------:R-:W-:Y:S01]  /*0030*/  BSSY.RECONVERGENT B0, `(.L_x_0) ;  /* 0x000002e000007945 */ /* 0x000fe20003800200 */
[----:B------:R-:W-:Y:S02]  /*0040*/  IMAD.MOV.U32 R3, RZ, RZ, RZ ;  /* 0x000000ffff037224 */ /* 0x000fe400078e00ff */
[----:B------:R-:W-:Y:S01]  /*0050*/  IMAD.MOV.U32 R0, RZ, RZ, RZ ;  /* 0x000000ffff007224 */ /* 0x000fe200078e00ff */
[C---:B0-----:R-:W-:Y:S01]  /*0060*/  ISETP.GE.U32.AND P1, PT, R2.reuse, 0xf, PT ;  /* 0x0000000f0200780c */ /* 0x041fe20003f26070 */
[----:B------:R-:W-:-:S05]  /*0070*/  VIADD R6, R2, 0x1 ;  /* 0x0000000102067836 */ /* 0x000fca0000000000 */
[----:B------:R-:W-:-:S04]  /*0080*/  LOP3.LUT R24, R6, 0xf, RZ, 0xc0, !PT ;  /* 0x0000000f06187812 */ /* 0x000fc800078ec0ff */
[----:B------:R-:W-:-:S03]  /*0090*/  ISETP.NE.AND P0, PT, R24, RZ, PT ;  /* 0x000000ff1800720c */ /* 0x000fc60003f05270 */
[----:B-1----:R-:W-:Y:S10]  /*00a0*/  @!P1 BRA `(.L_x_1) ;  /* 0x0000000000989947 */ /* 0x002ff40003800000 */
[----:B------:R-:W0:Y:S01]  /*00b0*/  LDCU.64 UR4, c[0x0][0x380] ;  /* 0x00007000ff0477ac */ /* 0x000e220008000a00 */
[----:B------:R-:W-:Y:S01]  /*00c0*/  LOP3.LUT R3, R6, 0x7f0, RZ, 0xc0, !PT ;  /* 0x000007f006037812 */ /* 0x000fe200078ec0ff */
[----:B------:R-:W-:-:S04]  /*00d0*/  IMAD.MOV.U32 R0, RZ, RZ, RZ ;  /* 0x000000ffff007224 */ /* 0x000fc800078e00ff */
[----:B------:R-:W-:Y:S01]  /*00e0*/  IMAD.MOV R7, RZ, RZ, -R3 ;  /* 0x000000ffff077224 */ /* 0x000fe200078e0a03 */
[----:B0-----:R-:W-:-:S04]  /*00f0*/  UIADD3 UR4, UP0, UPT, UR4, 0x20, URZ ;  /* 0x0000002004047890 */ /* 0x001fc8000ff1e0ff */
[----:B------:R-:W-:Y:S02]  /*0100*/  UIADD3.X UR5, UPT, UPT, URZ, UR5, URZ, UP0, !UPT ;  /* 0x00000005ff057290 */ /* 0x000fe400087fe4ff */
[----:B------:R-:W-:-:S04]  /*0110*/  IMAD.U32 R13, RZ, RZ, UR4 ;  /* 0x00000004ff0d7e24 */ /* 0x000fc8000f8e00ff */
[----:B------:R-:W-:-:S07]  /*0120*/  IMAD.U32 R5, RZ, RZ, UR5 ;  /* 0x00000005ff057e24 */ /* 0x000fce000f8e00ff */
.L_x_2:
[----:B------:R-:W-:-:S05]  /*0130*/  IMAD.MOV.U32 R4, RZ, RZ, R13 ;  /* 0x000000ffff047224 */ /* 0x000fca00078e000d */
[----:B------:R-:W2:Y:S04]  /*0140*/  LDG.E R13, desc[UR6][R4.64+-0x20] ;  /* 0xffffe006040d7981 */ /* 0x000ea8000c1e1900 */
[----:B------:R-:W2:Y:S04]  /*0150*/  LDG.E R12, desc[UR6][R4.64+-0x1c] ;  /* 0xffffe406040c7981 */ /* 0x000ea8000c1e1900 */
[----:B------:R-:W3:Y:S04]  /*0160*/  LDG.E R15, desc[UR6][R4.64+-0x18] ;  /* 0xffffe806040f7981 */ /* 0x000ee8000c1e1900 */
[----:B------:R-:W3:Y:S04]  /*0170*/  LDG.E R14, desc[UR6][R4.64+-0x14] ;  /* 0xffffec06040e7981 */ /* 0x000ee8000c1e1900 */
[----:B------:R-:W4:Y:S04]  /*0180*/  LDG.E R17, desc[UR6][R4.64+-0x10] ;  /* 0xfffff00604117981 */ /* 0x000f28000c1e1900 */
[----:B------:R-:W4:Y:S04]  /*0190*/  LDG.E R16, desc[UR6][R4.64+-0xc] ;  /* 0xfffff40604107981 */ /* 0x000f28000c1e1900 */
[----:B------:R-:W5:Y:S04]  /*01a0*/  LDG.E R19, desc[UR6][R4.64+-0x8] ;  /* 0xfffff80604137981 */ /* 0x000f68000c1e1900 */
        /* <DEDUP_REMOVED lines=8> */
[----:B------:R0:W5:Y:S01]  /*0230*/  LDG.E R8, desc[UR6][R4.64+0x1c] ;  /* 0x00001c0604087981 */ /* 0x000162000c1e1900 */
[----:B------:R-:W-:-:S05]  /*0240*/  VIADD R7, R7, 0x10 ;  /* 0x0000001007077836 */ /* 0x000fca0000000000 */
[----:B------:R-:W-:Y:S02]  /*0250*/  ISETP.NE.AND P1, PT, R7, RZ, PT ;  /* 0x000000ff0700720c */ /* 0x000fe40003f25270 */
[----:B--2---:R-:W-:Y:S02]  /*0260*/  IADD3 R12, PT, PT, R12, R13, R0 ;  /* 0x0000000d0c0c7210 */ /* 0x004fe40007ffe000 */
[----:B------:R-:W-:-:S05]  /*0270*/  IADD3 R13, P2, PT, R4, 0x40, RZ ;  /* 0x00000040040d7810 */ /* 0x000fca0007f5e0ff */
[----:B0-----:R-:W-:Y:S01]  /*0280*/  IMAD.X R5, RZ, RZ, R5, P2 ;  /* 0x000000ffff057224 */ /* 0x001fe200010e0605 */
[----:B---3--:R-:W-:-:S04]  /*0290*/  IADD3 R12, PT, PT, R14, R15, R12 ;  /* 0x0000000f0e0c7210 */ /* 0x008fc80007ffe00c */
[----:B----4-:R-:W-:-:S04]  /*02a0*/  IADD3 R12, PT, PT, R16, R17, R12 ;  /* 0x00000011100c7210 */ /* 0x010fc80007ffe00c */
[----:B-----5:R-:W-:-:S04]  /*02b0*/  IADD3 R12, PT, PT, R18, R19, R12 ;  /* 0x00000013120c7210 */ /* 0x020fc80007ffe00c */
[----:B------:R-:W-:-:S04]  /*02c0*/  IADD3 R12, PT, PT, R20, R21, R12 ;  /* 0x00000015140c7210 */ /* 0x000fc80007ffe00c */
[----:B------:R-:W-:-:S04]  /*02d0*/  IADD3 R12, PT, PT, R22, R23, R12 ;  /* 0x00000017160c7210 */ /* 0x000fc80007ffe00c */
[----:B------:R-:W-:-:S04]  /*02e0*/  IADD3 R10, PT, PT, R10, R11, R12 ;  /* 0x0000000b0a0a7210 */ /* 0x000fc80007ffe00c */
[----:B------:R-:W-:Y:S01]  /*02f0*/  IADD3 R0, PT, PT, R8, R9, R10 ;  /* 0x0000000908007210 */ /* 0x000fe20007ffe00a */
[----:B------:R-:W-:Y:S06]  /*0300*/  @P1 BRA `(.L_x_2) ;  /* 0xfffffffc00881947 */ /* 0x000fec000383ffff */
.L_x_1:
[----:B------:R-:W-:Y:S05]  /*0310*/  BSYNC.RECONVERGENT B0 ;  /* 0x0000000000007941 */ /* 0x000fea0003800200 */
.L_x_0:
[----:B------:R-:W-:Y:S04]  /*0320*/  BSSY.RECONVERGENT B0, `(.L_x_3) ;  /* 0x0000032000007945 */ /* 0x000fe80003800200 */
[----:B------:R-:W-:Y:S05]  /*0330*/  @!P0 BRA `(.L_x_4) ;  /* 0x0000000000c08947 */ /* 0x000fea0003800000 */
[----:B------:R-:W-:Y:S01]  /*0340*/  ISETP.GE.U32.AND P0, PT, R24, 0x8, PT ;  /* 0x000000081800780c */ /* 0x000fe20003f06070 */
[----:B------:R-:W-:Y:S01]  /*0350*/  BSSY.RECONVERGENT B1, `(.L_x_5) ;  /* 0x0000013000017945 */ /* 0x000fe20003800200 */
[----:B------:R-:W-:-:S04]  /*0360*/  LOP3.LUT R15, R6, 0x7, RZ, 0xc0, !PT ;  /* 0x00000007060f7812 */ /* 0x000fc800078ec0ff */
[----:B------:R-:W-:-:S07]  /*0370*/  ISETP.NE.AND P1, PT, R15, RZ, PT ;  /* 0x000000ff0f00720c */ /* 0x000fce0003f25270 */
[----:B------:R-:W-:Y:S06]  /*0380*/  @!P0 BRA `(.L_x_6) ;  /* 0x00000000003c8947 */ /* 0x000fec0003800000 */
[----:B------:R-:W0:Y:S02]  /*0390*/  LDC.64 R4, c[0x0][0x380] ;  /* 0x0000e000ff047b82 */ /* 0x000e240000000a00 */
[----:B0-----:R-:W-:-:S05]  /*03a0*/  IMAD.WIDE.U32 R4, R3, 0x4, R4 ;  /* 0x0000000403047825 */ /* 0x001fca00078e0004 */
[----:B------:R-:W2:Y:S04]  /*03b0*/  LDG.E R7, desc[UR6][R4.64] ;  /* 0x0000000604077981 */ /* 0x000ea8000c1e1900 */
[----:B------:R-:W2:Y:S04]  /*03c0*/  LDG.E R8, desc[UR6][R4.64+0x4] ;  /* 0x0000040604087981 */ /* 0x000ea8000c1e1900 */
[----:B------:R-:W3:Y:S04]  /*03d0*/  LDG.E R10, desc[UR6][R4.64+0x8] ;  /* 0x00000806040a7981 */ /* 0x000ee8000c1e1900 */
[----:B------:R-:W3:Y:S04]  /*03e0*/  LDG.E R9, desc[UR6][R4.64+0xc] ;  /* 0x00000c0604097981 */ /* 0x000ee8000c1e1900 */
[----:B------:R-:W4:Y:S04]  /*03f0*/  LDG.E R12, desc[UR6][R4.64+0x10] ;  /* 0x00001006040c7981 */ /* 0x000f28000c1e1900 */
[----:B------:R-:W4:Y:S04]  /*0400*/  LDG.E R11, desc[UR6][R4.64+0x14] ;  /* 0x00001406040b7981 */ /* 0x000f28000c1e1900 */
[----:B------:R-:W5:Y:S04]  /*0410*/  LDG.E R14, desc[UR6][R4.64+0x18] ;  /* 0x00001806040e7981 */ /* 0x000f68000c1e1900 */
[----:B------:R-:W5:Y:S01]  /*0420*/  LDG.E R13, desc[UR6][R4.64+0x1c] ;  /* 0x00001c06040d7981 */ /* 0x000f62000c1e1900 */
[----:B------:R-:W-:Y:S01]  /*0430*/  VIADD R3, R3, 0x8 ;  /* 0x0000000803037836 */ /* 0x000fe20000000000 */
[----:B--2---:R-:W-:-:S04]  /*0440*/  IADD3 R7, PT, PT, R8, R7, R0 ;  /* 0x0000000708077210 */ /* 0x004fc80007ffe000 */
[----:B---3--:R-:W-:-:S04]  /*0450*/  IADD3 R7, PT, PT, R9, R10, R7 ;  /* 0x0000000a09077210 */ /* 0x008fc80007ffe007 */
[----:B----4-:R-:W-:-:S04]  /*0460*/  IADD3 R7, PT, PT, R11, R12, R7 ;  /* 0x0000000c0b077210 */ /* 0x010fc80007ffe007 */
[----:B-----5:R-:W-:-:S07]  /*0470*/  IADD3 R0, PT, PT, R13, R14, R7 ;  /* 0x0000000e0d007210 */ /* 0x020fce0007ffe007 */
.L_x_6:
[----:B------:R-:W-:Y:S05]  /*0480*/  BSYNC.RECONVERGENT B1 ;  /* 0x0000000000017941 */ /* 0x000fea0003800200 */
.L_x_5:
        /* <DEDUP_REMOVED lines=11> */
[----:B------:R-:W3:Y:S01]  /*0540*/  LDG.E R10, desc[UR6][R4.64+0xc] ;  /* 0x00000c06040a7981 */ /* 0x000ee2000c1e1900 */
[----:B------:R-:W-:Y:S01]  /*0550*/  VIADD R3, R3, 0x4 ;  /* 0x0000000403037836 */ /* 0x000fe20000000000 */
[----:B--2---:R-:W-:-:S04]  /*0560*/  IADD3 R0, PT, PT, R8, R7, R0 ;  /* 0x0000000708007210 */ /* 0x004fc80007ffe000 */
[----:B---3--:R-:W-:-:S07]  /*0570*/  IADD3 R0, PT, PT, R10, R9, R0 ;  /* 0x000000090a007210 */ /* 0x008fce0007ffe000 */
.L_x_8:
[----:B------:R-:W-:Y:S05]  /*0580*/  BSYNC.RECONVERGENT B1 ;  /* 0x0000000000017941 */ /* 0x000fea0003800200 */
.L_x_7:
[----:B------:R-:W-:Y:S05]  /*0590*/  @!P1 BRA `(.L_x_4) ;  /* 0x0000000000289947 */ /* 0x000fea0003800000 */
[----:B------:R-:W0:Y:S01]  /*05a0*/  LDC.64 R4, c[0x0][0x380] ;  /* 0x0000e000ff047b82 */ /* 0x000e220000000a00 */
[----:B------:R-:W-:Y:S02]  /*05b0*/  IMAD.MOV R6, RZ, RZ, -R6 ;  /* 0x000000ffff067224 */ /* 0x000fe400078e0a06 */
[----:B0-----:R-:W-:-:S07]  /*05c0*/  IMAD.WIDE.U32 R4, R3, 0x4, R4 ;  /* 0x0000000403047825 */ /* 0x001fce00078e0004 */
.L_x_9:
[----:B------:R0:W2:Y:S01]  /*05d0*/  LDG.E R3, desc[UR6][R4.64] ;  /* 0x0000000604037981 */ /* 0x0000a2000c1e1900 */
[----:B------:R-:W-:-:S05]  /*05e0*/  VIADD R6, R6, 0x1 ;  /* 0x0000000106067836 */ /* 0x000fca0000000000 */
[----:B------:R-:W-:Y:S02]  /*05f0*/  ISETP.NE.AND P0, PT, R6, RZ, PT ;  /* 0x000000ff0600720c */ /* 0x000fe40003f05270 */
[----:B0-----:R-:W-:-:S05]  /*0600*/  IADD3 R4, P1, PT, R4, 0x4, RZ ;  /* 0x0000000404047810 */ /* 0x001fca0007f3e0ff */
[----:B------:R-:W-:Y:S02]  /*0610*/  IMAD.X R5, RZ, RZ, R5, P1 ;  /* 0x000000ffff057224 */ /* 0x000fe400008e0605 */
[----:B--2---:R-:W-:-:S04]  /*0620*/  IMAD.IADD R0, R3, 0x1, R0 ;  /* 0x0000000103007824 */ /* 0x004fc800078e0200 */
[----:B------:R-:W-:Y:S05]  /*0630*/  @P0 BRA `(.L_x_9) ;  /* 0xfffffffc00e40947 */ /* 0x000fea000383ffff */
.L_x_4:
[----:B------:R-:W-:Y:S05]  /*0640*/  BSYNC.RECONVERGENT B0 ;  /* 0x0000000000007941 */ /* 0x000fea0003800200 */
.L_x_3:
[----:B------:R-:W0:Y:S02]  /*0650*/  LDC.64 R4, c[0x0][0x388] ;  /* 0x0000e200ff047b82 */ /* 0x000e240000000a00 */
[----:B0-----:R-:W-:-:S05]  /*0660*/  IMAD.WIDE.U32 R2, R2, 0x4, R4 ;  /* 0x0000000402027825 */ /* 0x001fca00078e0004 */
[----:B------:R-:W-:Y:S01]  /*0670*/  STG.E desc[UR6][R2.64], R0 ;  /* 0x0000000002007986 */ /* 0x000fe2000c101906 */
[----:B------:R-:W-:Y:S05]  /*0680*/  EXIT ;  /* 0x000000000000794d */ /* 0x000fea0003800000 */
.L_x_10:
[----:B------:R-:W-:-:S00]  /*0690*/  BRA `(.L_x_10) ;  /* 0xfffffffc00fc7947 */ /* 0x000fc0000383ffff */
[----:B------:R-:W-:-:S00]  /*06a0*/  NOP ;  /* 0x0000000000007918 */ /* 0x000fc00000000000 */
        /* <DEDUP_REMOVED lines=13> */
.L_x_11:


//--------------------- .nv.shared.reserved.0     --------------------------
	.section	.nv.shared.reserved.0,"aw",@nobits
	.weak		__nv_reservedSMEM_offset_0_alias
	.size		__nv_reservedSMEM_offset_0_alias, 0, 64
	.other		__nv_reservedSMEM_offset_0_alias,@"STO_CUDA_RESERVED_SHARED STV_DEFAULT"
__nv_reservedSMEM_offset_0_alias:
	.zero		0
	.zero		64


//--------------------- .nv.constant0._Z14NaivePrefixSumPiS_ --------------------------
	.section	.nv.constant0._Z14NaivePrefixSumPiS_,"a",@progbits
	.sectionflags	@""
	.align	4
.nv.constant0._Z14NaivePrefixSumPiS_:
	.zero		912


//--------------------- SYMBOLS --------------------------

	.type		.nv.reservedSmem.offset0,@object
	.size		.nv.reservedSmem.offset0,0x4
